//
// Generated by NVIDIA NVVM Compiler
//
// Compiler Build ID: CL-36424714
// Cuda compilation tools, release 13.0, V13.0.88
// Based on NVVM 20.0.0
//

.version 9.0
.target sm_100
.address_size 64

	// .globl	_Z20matrixMultiplicationPfS_S_iii

.visible .entry _Z20matrixMultiplicationPfS_S_iii(
	.param .u64 .ptr .align 1 _Z20matrixMultiplicationPfS_S_iii_param_0,
	.param .u64 .ptr .align 1 _Z20matrixMultiplicationPfS_S_iii_param_1,
	.param .u64 .ptr .align 1 _Z20matrixMultiplicationPfS_S_iii_param_2,
	.param .u32 _Z20matrixMultiplicationPfS_S_iii_param_3,
	.param .u32 _Z20matrixMultiplicationPfS_S_iii_param_4,
	.param .u32 _Z20matrixMultiplicationPfS_S_iii_param_5
)
{
	.reg .pred 	%p<17>;
	.reg .b32 	%r<84>;
	.reg .b32 	%f<97>;
	.reg .b64 	%rd<60>;

	ld.param.u64 	%rd6, [_Z20matrixMultiplicationPfS_S_iii_param_0];
	ld.param.u64 	%rd7, [_Z20matrixMultiplicationPfS_S_iii_param_1];
	ld.param.u32 	%r43, [_Z20matrixMultiplicationPfS_S_iii_param_3];
	ld.param.u32 	%r44, [_Z20matrixMultiplicationPfS_S_iii_param_4];
	ld.param.u32 	%r45, [_Z20matrixMultiplicationPfS_S_iii_param_5];
	cvta.to.global.u64 	%rd1, %rd7;
	cvta.to.global.u64 	%rd2, %rd6;
	mov.u32 	%r46, %ctaid.y;
	mov.u32 	%r47, %ntid.y;
	mov.u32 	%r48, %tid.y;
	mad.lo.s32 	%r1, %r46, %r47, %r48;
	mov.u32 	%r49, %ctaid.x;
	mov.u32 	%r50, %ntid.x;
	mul.lo.s32 	%r2, %r49, %r50;
	mov.u32 	%r3, %tid.x;
	add.s32 	%r4, %r2, %r3;
	setp.lt.s32 	%p2, %r44, 1;
	mov.f32 	%f76, 0f00000000;
	@%p2 bra 	$L__BB0_40;
	setp.ge.s32 	%p3, %r1, %r43;
	setp.ge.s32 	%p4, %r4, %r45;
	or.pred  	%p1, %p3, %p4;
	mul.lo.s32 	%r5, %r44, %r1;
	and.b32  	%r6, %r44, 7;
	setp.lt.u32 	%p5, %r44, 8;
	mov.f32 	%f76, 0f00000000;
	mov.b32 	%r82, 0;
	@%p5 bra 	$L__BB0_20;
	and.b32  	%r82, %r44, 2147483640;
	neg.s32 	%r79, %r82;
	mad.lo.s32 	%r78, %r45, 7, %r4;
	shl.b32 	%r10, %r45, 3;
	mad.lo.s32 	%r77, %r45, 6, %r4;
	mad.lo.s32 	%r76, %r45, 5, %r4;
	shl.b32 	%r52, %r45, 2;
	add.s32 	%r75, %r4, %r52;
	mad.lo.s32 	%r74, %r45, 3, %r4;
	shl.b32 	%r53, %r45, 1;
	add.s32 	%r73, %r4, %r53;
	add.s32 	%r54, %r3, %r45;
	add.s32 	%r72, %r54, %r2;
	mov.f32 	%f76, 0f00000000;
	mov.u32 	%r71, %r4;
	mov.u32 	%r80, %r5;
$L__BB0_3:
	.pragma "nounroll";
	@%p1 bra 	$L__BB0_5;
	mul.wide.u32 	%rd8, %r80, 4;
	add.s64 	%rd9, %rd2, %rd8;
	ld.global.f32 	%f43, [%rd9];
	mul.wide.s32 	%rd10, %r71, 4;
	add.s64 	%rd11, %rd1, %rd10;
	ld.global.f32 	%f44, [%rd11];
	fma.rn.f32 	%f76, %f43, %f44, %f76;
$L__BB0_5:
	mul.wide.u32 	%rd12, %r80, 4;
	add.s64 	%rd3, %rd2, %rd12;
	@%p1 bra 	$L__BB0_7;
	ld.global.f32 	%f45, [%rd3+4];
	mul.wide.s32 	%rd13, %r72, 4;
	add.s64 	%rd14, %rd1, %rd13;
	ld.global.f32 	%f46, [%rd14];
	fma.rn.f32 	%f76, %f45, %f46, %f76;
$L__BB0_7:
	@%p1 bra 	$L__BB0_9;
	ld.global.f32 	%f47, [%rd3+8];
	mul.wide.s32 	%rd15, %r73, 4;
	add.s64 	%rd16, %rd1, %rd15;
	ld.global.f32 	%f48, [%rd16];
	fma.rn.f32 	%f76, %f47, %f48, %f76;
$L__BB0_9:
	@%p1 bra 	$L__BB0_11;
	ld.global.f32 	%f49, [%rd3+12];
	mul.wide.s32 	%rd17, %r74, 4;
	add.s64 	%rd18, %rd1, %rd17;
	ld.global.f32 	%f50, [%rd18];
	fma.rn.f32 	%f76, %f49, %f50, %f76;
$L__BB0_11:
	@%p1 bra 	$L__BB0_13;
	ld.global.f32 	%f51, [%rd3+16];
	mul.wide.s32 	%rd19, %r75, 4;
	add.s64 	%rd20, %rd1, %rd19;
	ld.global.f32 	%f52, [%rd20];
	fma.rn.f32 	%f76, %f51, %f52, %f76;
$L__BB0_13:
	@%p1 bra 	$L__BB0_15;
	ld.global.f32 	%f53, [%rd3+20];
	mul.wide.s32 	%rd21, %r76, 4;
	add.s64 	%rd22, %rd1, %rd21;
	ld.global.f32 	%f54, [%rd22];
	fma.rn.f32 	%f76, %f53, %f54, %f76;
$L__BB0_15:
	@%p1 bra 	$L__BB0_17;
	ld.global.f32 	%f55, [%rd3+24];
	mul.wide.s32 	%rd23, %r77, 4;
	add.s64 	%rd24, %rd1, %rd23;
	ld.global.f32 	%f56, [%rd24];
	fma.rn.f32 	%f76, %f55, %f56, %f76;
$L__BB0_17:
	@%p1 bra 	$L__BB0_19;
	ld.global.f32 	%f57, [%rd3+28];
	mul.wide.s32 	%rd25, %r78, 4;
	add.s64 	%rd26, %rd1, %rd25;
	ld.global.f32 	%f58, [%rd26];
	fma.rn.f32 	%f76, %f57, %f58, %f76;
$L__BB0_19:
	add.s32 	%r80, %r80, 8;
	add.s32 	%r79, %r79, 8;
	add.s32 	%r78, %r78, %r10;
	add.s32 	%r77, %r77, %r10;
	add.s32 	%r76, %r76, %r10;
	add.s32 	%r75, %r75, %r10;
	add.s32 	%r74, %r74, %r10;
	add.s32 	%r73, %r73, %r10;
	add.s32 	%r72, %r72, %r10;
	add.s32 	%r71, %r71, %r10;
	setp.ne.s32 	%p6, %r79, 0;
	@%p6 bra 	$L__BB0_3;
$L__BB0_20:
	setp.eq.s32 	%p7, %r6, 0;
	@%p7 bra 	$L__BB0_40;
	and.b32  	%r38, %r44, 3;
	setp.lt.u32 	%p8, %r6, 4;
	@%p8 bra 	$L__BB0_31;
	@%p1 bra 	$L__BB0_24;
	add.s32 	%r55, %r82, %r5;
	mul.wide.u32 	%rd27, %r55, 4;
	add.s64 	%rd28, %rd2, %rd27;
	ld.global.f32 	%f60, [%rd28];
	mad.lo.s32 	%r56, %r82, %r45, %r4;
	mul.wide.s32 	%rd29, %r56, 4;
	add.s64 	%rd30, %rd1, %rd29;
	ld.global.f32 	%f61, [%rd30];
	fma.rn.f32 	%f76, %f60, %f61, %f76;
$L__BB0_24:
	cvt.u64.u32 	%rd31, %r5;
	cvt.u64.u32 	%rd32, %r82;
	add.s64 	%rd33, %rd32, %rd31;
	shl.b64 	%rd34, %rd33, 2;
	add.s64 	%rd4, %rd2, %rd34;
	@%p1 bra 	$L__BB0_26;
	ld.global.f32 	%f62, [%rd4+4];
	mad.lo.s32 	%r57, %r45, %r82, %r45;
	add.s32 	%r58, %r57, %r4;
	mul.wide.s32 	%rd35, %r58, 4;
	add.s64 	%rd36, %rd1, %rd35;
	ld.global.f32 	%f63, [%rd36];
	fma.rn.f32 	%f76, %f62, %f63, %f76;
$L__BB0_26:
	@%p1 bra 	$L__BB0_28;
	add.s32 	%r59, %r82, 2;
	ld.global.f32 	%f64, [%rd4+8];
	mad.lo.s32 	%r60, %r59, %r45, %r4;
	mul.wide.s32 	%rd37, %r60, 4;
	add.s64 	%rd38, %rd1, %rd37;
	ld.global.f32 	%f65, [%rd38];
	fma.rn.f32 	%f76, %f64, %f65, %f76;
$L__BB0_28:
	@%p1 bra 	$L__BB0_30;
	add.s32 	%r61, %r82, 3;
	ld.global.f32 	%f66, [%rd4+12];
	mad.lo.s32 	%r62, %r61, %r45, %r4;
	mul.wide.s32 	%rd39, %r62, 4;
	add.s64 	%rd40, %rd1, %rd39;
	ld.global.f32 	%f67, [%rd40];
	fma.rn.f32 	%f76, %f66, %f67, %f76;
$L__BB0_30:
	add.s32 	%r82, %r82, 4;
$L__BB0_31:
	setp.eq.s32 	%p9, %r38, 0;
	@%p9 bra 	$L__BB0_40;
	setp.eq.s32 	%p10, %r38, 1;
	mov.f32 	%f95, %f76;
	@%p10 bra 	$L__BB0_38;
	@%p1 bra 	$L__BB0_35;
	add.s32 	%r63, %r82, %r5;
	mul.wide.u32 	%rd41, %r63, 4;
	add.s64 	%rd42, %rd2, %rd41;
	ld.global.f32 	%f69, [%rd42];
	mad.lo.s32 	%r64, %r82, %r45, %r4;
	mul.wide.s32 	%rd43, %r64, 4;
	add.s64 	%rd44, %rd1, %rd43;
	ld.global.f32 	%f70, [%rd44];
	fma.rn.f32 	%f76, %f69, %f70, %f76;
$L__BB0_35:
	@%p1 bra 	$L__BB0_37;
	cvt.u64.u32 	%rd45, %r5;
	cvt.u64.u32 	%rd46, %r82;
	add.s64 	%rd47, %rd46, %rd45;
	shl.b64 	%rd48, %rd47, 2;
	add.s64 	%rd49, %rd2, %rd48;
	ld.global.f32 	%f71, [%rd49+4];
	mad.lo.s32 	%r65, %r45, %r82, %r45;
	add.s32 	%r66, %r65, %r4;
	mul.wide.s32 	%rd50, %r66, 4;
	add.s64 	%rd51, %rd1, %rd50;
	ld.global.f32 	%f72, [%rd51];
	fma.rn.f32 	%f76, %f71, %f72, %f76;
$L__BB0_37:
	add.s32 	%r82, %r82, 2;
	mov.f32 	%f95, %f76;
$L__BB0_38:
	and.b32  	%r67, %r44, 1;
	setp.eq.b32 	%p11, %r67, 1;
	not.pred 	%p12, %p11;
	or.pred  	%p13, %p12, %p1;
	selp.f32 	%f76, %f95, %f76, %p11;
	@%p13 bra 	$L__BB0_40;
	add.s32 	%r68, %r82, %r5;
	mul.wide.u32 	%rd52, %r68, 4;
	add.s64 	%rd53, %rd2, %rd52;
	ld.global.f32 	%f73, [%rd53];
	mad.lo.s32 	%r69, %r82, %r45, %r4;
	mul.wide.s32 	%rd54, %r69, 4;
	add.s64 	%rd55, %rd1, %rd54;
	ld.global.f32 	%f74, [%rd55];
	fma.rn.f32 	%f76, %f73, %f74, %f95;
$L__BB0_40:
	setp.ge.s32 	%p14, %r1, %r43;
	setp.ge.s32 	%p15, %r4, %r45;
	or.pred  	%p16, %p14, %p15;
	@%p16 bra 	$L__BB0_42;
	ld.param.u64 	%rd59, [_Z20matrixMultiplicationPfS_S_iii_param_2];
	mad.lo.s32 	%r70, %r45, %r1, %r4;
	cvta.to.global.u64 	%rd56, %rd59;
	mul.wide.s32 	%rd57, %r70, 4;
	add.s64 	%rd58, %rd56, %rd57;
	st.global.f32 	[%rd58], %f76;
$L__BB0_42:
	ret;

}


// ===== COMPILED SASS (sm_100) =====

	.target	sm_100

	.elftype	@"ET_EXEC"


//--------------------- .note.nv.tkinfo           --------------------------
	.section	.note.nv.tkinfo,"",@"SHT_NOTE"
	.sectionflags	@"SHF_NOTE_NV_TKINFO"
	.tkinfo
        /*0018*/ 	.word	0x00000002
        /*0030*/ 	.string	""
        /*0030*/ 	.string	"ptxas"
        /*0030*/ 	.string	"Cuda compilation tools, release 13.0, V13.0.88"
        /*0030*/ 	.string	"Build cuda_13.0.r13.0/compiler.36424714_0"
        /*0030*/ 	.string	"-arch sm_100 -m 64 "



//--------------------- .note.nv.cuinfo           --------------------------
	.section	.note.nv.cuinfo,"",@"SHT_NOTE"
	.sectionflags	@"SHF_NOTE_NV_CUINFO"
        /*0018*/ 	.short	0x0002
        /*001a*/ 	.short	0x0064
        /*001c*/ 	.short	0x0082
	.zero		2


//--------------------- .nv.info                  --------------------------
	.section	.nv.info,"",@"SHT_CUDA_INFO"
	.align	4


	//----- nvinfo : EIATTR_REGCOUNT
	.align		4
        /*0000*/ 	.byte	0x04, 0x2f
        /*0002*/ 	.short	(.L_1 - .L_0)
	.align		4
.L_0:
        /*0004*/ 	.word	index@(_Z20matrixMultiplicationPfS_S_iii)
        /*0008*/ 	.word	0x00000020


	//----- nvinfo : EIATTR_FRAME_SIZE
	.align		4
.L_1:
        /*000c*/ 	.byte	0x04, 0x11
        /*000e*/ 	.short	(.L_3 - .L_2)
	.align		4
.L_2:
        /*0010*/ 	.word	index@(_Z20matrixMultiplicationPfS_S_iii)
        /*0014*/ 	.word	0x00000000


	//----- nvinfo : EIATTR_MIN_STACK_SIZE
	.align		4
.L_3:
        /*0018*/ 	.byte	0x04, 0x12
        /*001a*/ 	.short	(.L_5 - .L_4)
	.align		4
.L_4:
        /*001c*/ 	.word	index@(_Z20matrixMultiplicationPfS_S_iii)
        /*0020*/ 	.word	0x00000000
.L_5:


//--------------------- .nv.compat                --------------------------
	.section	.nv.compat,"",@"SHT_CUDA_COMPAT_INFO"
	.align	4
        /*0000*/ 	.byte	0x02, 0x09, 0x00, 0x00, 0x02, 0x02, 0x01, 0x00, 0x02, 0x05, 0x05, 0x00, 0x03, 0x07, 0x01, 0x01
        /*0010*/ 	.byte	0x02, 0x03, 0x00, 0x00, 0x02, 0x06, 0x01, 0x00, 0x04, 0x0b, 0x08, 0x00, 0x09, 0x00, 0x00, 0x00
        /*0020*/ 	.byte	0x00, 0x00, 0x00, 0x00


//--------------------- .nv.info._Z20matrixMultiplicationPfS_S_iii --------------------------
	.section	.nv.info._Z20matrixMultiplicationPfS_S_iii,"",@"SHT_CUDA_INFO"
	.sectionflags	@""
	.align	4


	//----- nvinfo : EIATTR_CUDA_API_VERSION
	.align		4
        /*0000*/ 	.byte	0x04, 0x37
        /*0002*/ 	.short	(.L_7 - .L_6)
.L_6:
        /*0004*/ 	.word	0x00000082


	//----- nvinfo : EIATTR_KPARAM_INFO
	.align		4
.L_7:
        /*0008*/ 	.byte	0x04, 0x17
        /*000a*/ 	.short	(.L_9 - .L_8)
.L_8:
        /*000c*/ 	.word	0x00000000
        /*0010*/ 	.short	0x0005
        /*0012*/ 	.short	0x0020
        /*0014*/ 	.byte	0x00, 0xf0, 0x11, 0x00


	//----- nvinfo : EIATTR_KPARAM_INFO
	.align		4
.L_9:
        /*0018*/ 	.byte	0x04, 0x17
        /*001a*/ 	.short	(.L_11 - .L_10)
.L_10:
        /*001c*/ 	.word	0x00000000
        /*0020*/ 	.short	0x0004
        /*0022*/ 	.short	0x001c
        /*0024*/ 	.byte	0x00, 0xf0, 0x11, 0x00


	//----- nvinfo : EIATTR_KPARAM_INFO
	.align		4
.L_11:
        /*0028*/ 	.byte	0x04, 0x17
        /*002a*/ 	.short	(.L_13 - .L_12)
.L_12:
        /*002c*/ 	.word	0x00000000
        /*0030*/ 	.short	0x0003
        /*0032*/ 	.short	0x0018
        /*0034*/ 	.byte	0x00, 0xf0, 0x11, 0x00


	//----- nvinfo : EIATTR_KPARAM_INFO
	.align		4
.L_13:
        /*0038*/ 	.byte	0x04, 0x17
        /*003a*/ 	.short	(.L_15 - .L_14)
.L_14:
        /*003c*/ 	.word	0x00000000
        /*0040*/ 	.short	0x0002
        /*0042*/ 	.short	0x0010
        /*0044*/ 	.byte	0x00, 0xf5, 0x21, 0x00


	//----- nvinfo : EIATTR_KPARAM_INFO
	.align		4
.L_15:
        /*0048*/ 	.byte	0x04, 0x17
        /*004a*/ 	.short	(.L_17 - .L_16)
.L_16:
        /*004c*/ 	.word	0x00000000
        /*0050*/ 	.short	0x0001
        /*0052*/ 	.short	0x0008
        /*0054*/ 	.byte	0x00, 0xf5, 0x21, 0x00


	//----- nvinfo : EIATTR_KPARAM_INFO
	.align		4
.L_17:
        /*0058*/ 	.byte	0x04, 0x17
        /*005a*/ 	.short	(.L_19 - .L_18)
.L_18:
        /*005c*/ 	.word	0x00000000
        /*0060*/ 	.short	0x0000
        /*0062*/ 	.short	0x0000
        /*0064*/ 	.byte	0x00, 0xf5, 0x21, 0x00


	//----- nvinfo : EIATTR_SPARSE_MMA_MASK
	.align		4
.L_19:
        /*0068*/ 	.byte	0x03, 0x50
        /*006a*/ 	.short	0x0000


	//----- nvinfo : EIATTR_MAXREG_COUNT
	.align		4
        /*006c*/ 	.byte	0x03, 0x1b
        /*006e*/ 	.short	0x00ff


	//----- nvinfo : EIATTR_MERCURY_ISA_VERSION
	.align		4
        /*0070*/ 	.byte	0x03, 0x5f
        /*0072*/ 	.short	0x0101


	//----- nvinfo : EIATTR_VRC_CTA_INIT_COUNT
	.align		4
        /*0074*/ 	.byte	0x02, 0x4a
	.zero		1
	.zero		1


	//----- nvinfo : EIATTR_EXIT_INSTR_OFFSETS
	.align		4
        /*0078*/ 	.byte	0x04, 0x1c
        /*007a*/ 	.short	(.L_21 - .L_20)


	//   ....[0]....
.L_20:
        /*007c*/ 	.word	0x00000b70


	//   ....[1]....
        /*0080*/ 	.word	0x00000bc0


	//----- nvinfo : EIATTR_CBANK_PARAM_SIZE
	.align		4
.L_21:
        /*0084*/ 	.byte	0x03, 0x19
        /*0086*/ 	.short	0x0024


	//----- nvinfo : EIATTR_PARAM_CBANK
	.align		4
        /*0088*/ 	.byte	0x04, 0x0a
        /*008a*/ 	.short	(.L_23 - .L_22)
	.align		4
.L_22:
        /*008c*/ 	.word	index@(.nv.constant0._Z20matrixMultiplicationPfS_S_iii)
        /*0090*/ 	.short	0x0380
        /*0092*/ 	.short	0x0024


	//----- nvinfo : EIATTR_SW_WAR
	.align		4
.L_23:
        /*0094*/ 	.byte	0x04, 0x36
        /*0096*/ 	.short	(.L_25 - .L_24)
.L_24:
        /*0098*/ 	.word	0x00000008
.L_25:


//--------------------- .nv.callgraph             --------------------------
	.section	.nv.callgraph,"",@"SHT_CUDA_CALLGRAPH"
	.align	4
	.sectionentsize	8
	.align		4
        /*0000*/ 	.word	0x00000000
	.align		4
        /*0004*/ 	.word	0xffffffff
	.align		4
        /*0008*/ 	.word	0x00000000
	.align		4
        /*000c*/ 	.word	0xfffffffe
	.align		4
        /*0010*/ 	.word	0x00000000
	.align		4
        /*0014*/ 	.word	0xfffffffd
	.align		4
        /*0018*/ 	.word	0x00000000
	.align		4
        /*001c*/ 	.word	0xfffffffc


//--------------------- .text._Z20matrixMultiplicationPfS_S_iii --------------------------
	.section	.text._Z20matrixMultiplicationPfS_S_iii,"ax",@progbits
	.align	128
        .global         _Z20matrixMultiplicationPfS_S_iii
        .type           _Z20matrixMultiplicationPfS_S_iii,@function
        .size           _Z20matrixMultiplicationPfS_S_iii,(.L_x_6 - _Z20matrixMultiplicationPfS_S_iii)
        .other          _Z20matrixMultiplicationPfS_S_iii,@"STO_CUDA_ENTRY STV_DEFAULT"
_Z20matrixMultiplicationPfS_S_iii:
.text._Z20matrixMultiplicationPfS_S_iii:
[----:B------:R-:W-:Y:S01]  /*0000*/  LDC R1, c[0x0][0x37c] ;  /* 0x0000df00ff017b82 */ /* 0x000fe20000000800 */
[----:B------:R-:W0:Y:S07]  /*0010*/  S2R R3, SR_TID.Y ;  /* 0x0000000000037919 */ /* 0x000e2e0000002200 */
[----:B------:R-:W1:Y:S01]  /*0020*/  S2UR UR4, SR_CTAID.X ;  /* 0x00000000000479c3 */ /* 0x000e620000002500 */
[----:B------:R-:W2:Y:S01]  /*0030*/  LDCU UR6, c[0x0][0x39c] ;  /* 0x00007380ff0677ac */ /* 0x000ea20008000800 */
[----:B------:R-:W-:Y:S01]  /*0040*/  HFMA2 R2, -RZ, RZ, 0, 0 ;  /* 0x00000000ff027431 */ /* 0x000fe200000001ff */
[----:B------:R-:W3:Y:S01]  /*0050*/  S2R R7, SR_TID.X ;  /* 0x0000000000077919 */ /* 0x000ee20000002100 */
[----:B------:R-:W4:Y:S04]  /*0060*/  LDCU.64 UR8, c[0x0][0x358] ;  /* 0x00006b00ff0877ac */ /* 0x000f280008000a00 */
[----:B------:R-:W0:Y:S08]  /*0070*/  S2UR UR7, SR_CTAID.Y ;  /* 0x00000000000779c3 */ /* 0x000e300000002600 */
[----:B------:R-:W0:Y:S01]  /*0080*/  LDC R0, c[0x0][0x364] ;  /* 0x0000d900ff007b82 */ /* 0x000e220000000800 */
[----:B------:R-:W1:Y:S01]  /*0090*/  LDCU UR5, c[0x0][0x360] ;  /* 0x00006c00ff0577ac */ /* 0x000e620008000800 */
[----:B--2---:R-:W-:-:S02]  /*00a0*/  UISETP.GE.AND UP0, UPT, UR6, 0x1, UPT ;  /* 0x000000010600788c */ /* 0x004fc4000bf06270 */
[----:B-1----:R-:W-:Y:S01]  /*00b0*/  UIMAD UR4, UR4, UR5, URZ ;  /* 0x00000005040472a4 */ /* 0x002fe2000f8e02ff */
[----:B0-----:R-:W-:-:S05]  /*00c0*/  IMAD R0, R0, UR7, R3 ;  /* 0x0000000700007c24 */ /* 0x001fca000f8e0203 */
[----:B---3--:R-:W-:Y:S01]  /*00d0*/  IADD3 R3, PT, PT, R7, UR4, RZ ;  /* 0x0000000407037c10 */ /* 0x008fe2000fffe0ff */
[----:B----4-:R-:W-:Y:S06]  /*00e0*/  BRA.U !UP0, `(.L_x_0) ;  /* 0x0000000908907547 */ /* 0x010fec000b800000 */
[----:B------:R-:W0:Y:S01]  /*00f0*/  LDCU UR10, c[0x0][0x3a0] ;  /* 0x00007400ff0a77ac */ /* 0x000e220008000800 */
[----:B------:R-:W-:Y:S01]  /*0100*/  IMAD R4, R0, UR6, RZ ;  /* 0x0000000600047c24 */ /* 0x000fe2000f8e02ff */
[----:B------:R-:W-:Y:S01]  /*0110*/  MOV R2, RZ ;  /* 0x000000ff00027202 */ /* 0x000fe20000000f00 */
[----:B------:R-:W1:Y:S01]  /*0120*/  LDCU UR5, c[0x0][0x398] ;  /* 0x00007300ff0577ac */ /* 0x000e620008000800 */
[----:B------:R-:W-:Y:S01]  /*0130*/  MOV R5, RZ ;  /* 0x000000ff00057202 */ /* 0x000fe20000000f00 */
[----:B------:R-:W-:Y:S02]  /*0140*/  UISETP.GE.U32.AND UP1, UPT, UR6, 0x8, UPT ;  /* 0x000000080600788c */ /* 0x000fe4000bf26070 */
[----:B------:R-:W-:-:S04]  /*0150*/  ULOP3.LUT UR7, UR6, 0x7, URZ, 0xc0, !UPT ;  /* 0x0000000706077892 */ /* 0x000fc8000f8ec0ff */
[----:B------:R-:W-:Y:S01]  /*0160*/  UISETP.NE.AND UP0, UPT, UR7, URZ, UPT ;  /* 0x000000ff0700728c */ /* 0x000fe2000bf05270 */
[----:B0-----:R-:W-:-:S04]  /*0170*/  MOV R18, UR10 ;  /* 0x0000000a00127c02 */ /* 0x001fc80008000f00 */
[----:B------:R-:W-:-:S04]  /*0180*/  ISETP.GE.AND P0, PT, R3, R18, PT ;  /* 0x000000120300720c */ /* 0x000fc80003f06270 */
[----:B-1----:R-:W-:Y:S01]  /*0190*/  ISETP.GE.OR P0, PT, R0, UR5, P0 ;  /* 0x0000000500007c0c */ /* 0x002fe20008706670 */
[----:B------:R-:W-:-:S12]  /*01a0*/  BRA.U !UP1, `(.L_x_1) ;  /* 0x0000000509187547 */ /* 0x000fd8000b800000 */
[----:B------:R-:W-:Y:S01]  /*01b0*/  ULOP3.LUT UR5, UR6, 0x7ffffff8, URZ, 0xc0, !UPT ;  /* 0x7ffffff806057892 */ /* 0x000fe2000f8ec0ff */
[C---:B------:R-:W-:Y:S01]  /*01c0*/  IADD3 R24, PT, PT, R18.reuse, UR4, R7 ;  /* 0x0000000412187c10 */ /* 0x040fe2000fffe007 */
[C-C-:B------:R-:W-:Y:S01]  /*01d0*/  IMAD R25, R18.reuse, 0x7, R3.reuse ;  /* 0x0000000712197824 */ /* 0x140fe200078e0203 */
[CC--:B------:R-:W-:Y:S01]  /*01e0*/  LEA R9, R18.reuse, R3.reuse, 0x2 ;  /* 0x0000000312097211 */ /* 0x0c0fe200078e10ff */
[C-C-:B------:R-:W-:Y:S01]  /*01f0*/  IMAD R7, R18.reuse, 0x6, R3.reuse ;  /* 0x0000000612077824 */ /* 0x140fe200078e0203 */
[CC--:B------:R-:W-:Y:S01]  /*0200*/  LEA R22, R18.reuse, R3.reuse, 0x1 ;  /* 0x0000000312167211 */ /* 0x0c0fe200078e08ff */
[C-C-:B------:R-:W-:Y:S01]  /*0210*/  IMAD R8, R18.reuse, 0x5, R3.reuse ;  /* 0x0000000512087824 */ /* 0x140fe200078e0203 */
[----:B------:R-:W-:Y:S01]  /*0220*/  MOV R2, RZ ;  /* 0x000000ff00027202 */ /* 0x000fe20000000f00 */
[----:B------:R-:W-:Y:S01]  /*0230*/  IMAD R23, R18, 0x3, R3 ;  /* 0x0000000312177824 */ /* 0x000fe200078e0203 */
[----:B------:R-:W-:Y:S01]  /*0240*/  MOV R6, R3 ;  /* 0x0000000300067202 */ /* 0x000fe20000000f00 */
[----:B------:R-:W-:Y:S01]  /*0250*/  UIADD3 UR4, UPT, UPT, -UR5, URZ, URZ ;  /* 0x000000ff05047290 */ /* 0x000fe2000fffe1ff */
[----:B------:R-:W-:-:S02]  /*0260*/  MOV R26, R4 ;  /* 0x00000004001a7202 */ /* 0x000fc40000000f00 */
[----:B------:R-:W-:-:S09]  /*0270*/  MOV R5, UR5 ;  /* 0x0000000500057c02 */ /* 0x000fd20008000f00 */
.L_x_2:
[----:B------:R-:W0:Y:S08]  /*0280*/  LDC.64 R18, c[0x0][0x380] ;  /* 0x0000e000ff127b82 */ /* 0x000e300000000a00 */
[----:B------:R-:W1:Y:S08]  /*0290*/  LDC.64 R12, c[0x0][0x388] ;  /* 0x0000e200ff0c7b82 */ /* 0x000e700000000a00 */
[----:B------:R-:W2:Y:S08]  /*02a0*/  @!P0 LDC.64 R16, c[0x0][0x388] ;  /* 0x0000e200ff108b82 */ /* 0x000eb00000000a00 */
[----:B------:R-:W3:Y:S01]  /*02b0*/  LDC.64 R14, c[0x0][0x380] ;  /* 0x0000e000ff0e7b82 */ /* 0x000ee20000000a00 */
[----:B0-----:R-:W-:-:S06]  /*02c0*/  @!P0 IMAD.WIDE.U32 R18, R26, 0x4, R18 ;  /* 0x000000041a128825 */ /* 0x001fcc00078e0012 */
[----:B------:R-:W4:Y:S01]  /*02d0*/  @!P0 LDG.E R19, desc[UR8][R18.64] ;  /* 0x0000000812138981 */ /* 0x000f22000c1e1900 */
[----:B-1----:R-:W-:Y:S01]  /*02e0*/  @!P0 IMAD.WIDE R12, R6, 0x4, R12 ;  /* 0x00000004060c8825 */ /* 0x002fe200078e020c */
[----:B------:R-:W0:Y:S05]  /*02f0*/  @!P0 LDC.64 R10, c[0x0][0x388] ;  /* 0x0000e200ff0a8b82 */ /* 0x000e2a0000000a00 */
[----:B------:R-:W4:Y:S01]  /*0300*/  @!P0 LDG.E R12, desc[UR8][R12.64] ;  /* 0x000000080c0c8981 */ /* 0x000f22000c1e1900 */
[----:B--2---:R-:W-:Y:S02]  /*0310*/  @!P0 IMAD.WIDE R16, R24, 0x4, R16 ;  /* 0x0000000418108825 */ /* 0x004fe400078e0210 */
[----:B------:R-:W1:Y:S04]  /*0320*/  @!P0 LDC.64 R20, c[0x0][0x388] ;  /* 0x0000e200ff148b82 */ /* 0x000e680000000a00 */
[----:B------:R-:W2:Y:S01]  /*0330*/  @!P0 LDG.E R17, desc[UR8][R16.64] ;  /* 0x0000000810118981 */ /* 0x000ea2000c1e1900 */
[----:B---3--:R-:W-:-:S05]  /*0340*/  IMAD.WIDE.U32 R14, R26, 0x4, R14 ;  /* 0x000000041a0e7825 */ /* 0x008fca00078e000e */
[----:B------:R-:W2:Y:S01]  /*0350*/  @!P0 LDG.E R13, desc[UR8][R14.64+0x4] ;  /* 0x000004080e0d8981 */ /* 0x000ea2000c1e1900 */
[----:B0-----:R-:W-:-:S03]  /*0360*/  @!P0 IMAD.WIDE R28, R22, 0x4, R10 ;  /* 0x00000004161c8825 */ /* 0x001fc600078e020a */
[----:B------:R-:W3:Y:S01]  /*0370*/  @!P0 LDG.E R27, desc[UR8][R14.64+0x8] ;  /* 0x000008080e1b8981 */ /* 0x000ee2000c1e1900 */
[----:B------:R-:W0:Y:S03]  /*0380*/  @!P0 LDC.64 R10, c[0x0][0x388] ;  /* 0x0000e200ff0a8b82 */ /* 0x000e260000000a00 */
[----:B------:R-:W3:Y:S01]  /*0390*/  @!P0 LDG.E R29, desc[UR8][R28.64] ;  /* 0x000000081c1d8981 */ /* 0x000ee2000c1e1900 */
[----:B-1----:R-:W-:-:S06]  /*03a0*/  @!P0 IMAD.WIDE R20, R23, 0x4, R20 ;  /* 0x0000000417148825 */ /* 0x002fcc00078e0214 */
[----:B------:R-:W5:Y:S04]  /*03b0*/  @!P0 LDG.E R21, desc[UR8][R20.64] ;  /* 0x0000000814158981 */ /* 0x000f68000c1e1900 */
[----:B------:R-:W5:Y:S01]  /*03c0*/  @!P0 LDG.E R28, desc[UR8][R14.64+0x14] ;  /* 0x000014080e1c8981 */ /* 0x000f62000c1e1900 */
[----:B0-----:R-:W-:-:S06]  /*03d0*/  @!P0 IMAD.WIDE R10, R8, 0x4, R10 ;  /* 0x00000004080a8825 */ /* 0x001fcc00078e020a */
[----:B------:R-:W5:Y:S04]  /*03e0*/  @!P0 LDG.E R11, desc[UR8][R10.64] ;  /* 0x000000080a0b8981 */ /* 0x000f68000c1e1900 */
[----:B------:R-:W5:Y:S01]  /*03f0*/  @!P0 LDG.E R10, desc[UR8][R14.64+0x18] ;  /* 0x000018080e0a8981 */ /* 0x000f62000c1e1900 */
[----:B----4-:R-:W-:Y:S02]  /*0400*/  @!P0 FFMA R2, R19, R12, R2 ;  /* 0x0000000c13028223 */ /* 0x010fe40000000002 */
[----:B------:R-:W0:Y:S02]  /*0410*/  @!P0 LDC.64 R18, c[0x0][0x388] ;  /* 0x0000e200ff128b82 */ /* 0x000e240000000a00 */
[----:B--2---:R-:W-:-:S06]  /*0420*/  @!P0 FFMA R2, R13, R17, R2 ;  /* 0x000000110d028223 */ /* 0x004fcc0000000002 */
[----:B------:R-:W1:Y:S08]  /*0430*/  @!P0 LDC.64 R12, c[0x0][0x388] ;  /* 0x0000e200ff0c8b82 */ /* 0x000e700000000a00 */
[----:B------:R-:W2:Y:S01]  /*0440*/  @!P0 LDC.64 R16, c[0x0][0x388] ;  /* 0x0000e200ff108b82 */ /* 0x000ea20000000a00 */
[----:B0-----:R-:W-:-:S04]  /*0450*/  @!P0 IMAD.WIDE R18, R9, 0x4, R18 ;  /* 0x0000000409128825 */ /* 0x001fc800078e0212 */
[----:B---3--:R-:W-:Y:S02]  /*0460*/  @!P0 FFMA R2, R27, R29, R2 ;  /* 0x0000001d1b028223 */ /* 0x008fe40000000002 */
[----:B------:R-:W5:Y:S04]  /*0470*/  @!P0 LDG.E R27, desc[UR8][R14.64+0xc] ;  /* 0x00000c080e1b8981 */ /* 0x000f68000c1e1900 */
[----:B------:R0:W3:Y:S04]  /*0480*/  @!P0 LDG.E R19, desc[UR8][R18.64] ;  /* 0x0000000812138981 */ /* 0x0000e8000c1e1900 */
[----:B------:R-:W3:Y:S01]  /*0490*/  @!P0 LDG.E R29, desc[UR8][R14.64+0x10] ;  /* 0x000010080e1d8981 */ /* 0x000ee2000c1e1900 */
[----:B-1----:R-:W-:Y:S01]  /*04a0*/  @!P0 IMAD.WIDE R12, R7, 0x4, R12 ;  /* 0x00000004070c8825 */ /* 0x002fe200078e020c */
[----:B0-----:R-:W0:Y:S05]  /*04b0*/  LDC R18, c[0x0][0x3a0] ;  /* 0x0000e800ff127b82 */ /* 0x001e2a0000000800 */
[----:B------:R-:W4:Y:S01]  /*04c0*/  @!P0 LDG.E R13, desc[UR8][R12.64] ;  /* 0x000000080c0d8981 */ /* 0x000f22000c1e1900 */
[----:B--2---:R-:W-:-:S06]  /*04d0*/  @!P0 IMAD.WIDE R16, R25, 0x4, R16 ;  /* 0x0000000419108825 */ /* 0x004fcc00078e0210 */
[----:B------:R-:W2:Y:S04]  /*04e0*/  @!P0 LDG.E R17, desc[UR8][R16.64] ;  /* 0x0000000810118981 */ /* 0x000ea8000c1e1900 */
[----:B------:R-:W2:Y:S01]  /*04f0*/  @!P0 LDG.E R12, desc[UR8][R14.64+0x1c] ;  /* 0x00001c080e0c8981 */ /* 0x000ea2000c1e1900 */
[----:B------:R-:W-:-:S04]  /*0500*/  UIADD3 UR4, UPT, UPT, UR4, 0x8, URZ ;  /* 0x0000000804047890 */ /* 0x000fc8000fffe0ff */
[----:B------:R-:W-:Y:S01]  /*0510*/  UISETP.NE.AND UP1, UPT, UR4, URZ, UPT ;  /* 0x000000ff0400728c */ /* 0x000fe2000bf25270 */
[----:B------:R-:W-:Y:S02]  /*0520*/  IADD3 R26, PT, PT, R26, 0x8, RZ ;  /* 0x000000081a1a7810 */ /* 0x000fe40007ffe0ff */
[C---:B0-----:R-:W-:Y:S02]  /*0530*/  LEA R25, R18.reuse, R25, 0x3 ;  /* 0x0000001912197211 */ /* 0x041fe400078e18ff */
[C---:B------:R-:W-:Y:S02]  /*0540*/  LEA R7, R18.reuse, R7, 0x3 ;  /* 0x0000000712077211 */ /* 0x040fe400078e18ff */
[C---:B------:R-:W-:Y:S02]  /*0550*/  LEA R8, R18.reuse, R8, 0x3 ;  /* 0x0000000812087211 */ /* 0x040fe400078e18ff */
[C---:B------:R-:W-:Y:S02]  /*0560*/  LEA R9, R18.reuse, R9, 0x3 ;  /* 0x0000000912097211 */ /* 0x040fe400078e18ff */
[----:B------:R-:W-:-:S02]  /*0570*/  LEA R23, R18, R23, 0x3 ;  /* 0x0000001712177211 */ /* 0x000fc400078e18ff */
[C---:B------:R-:W-:Y:S02]  /*0580*/  LEA R22, R18.reuse, R22, 0x3 ;  /* 0x0000001612167211 */ /* 0x040fe400078e18ff */
[C---:B------:R-:W-:Y:S02]  /*0590*/  LEA R24, R18.reuse, R24, 0x3 ;  /* 0x0000001812187211 */ /* 0x040fe400078e18ff */
[----:B------:R-:W-:Y:S01]  /*05a0*/  LEA R6, R18, R6, 0x3 ;  /* 0x0000000612067211 */ /* 0x000fe200078e18ff */
[----:B-----5:R-:W-:-:S04]  /*05b0*/  @!P0 FFMA R2, R27, R21, R2 ;  /* 0x000000151b028223 */ /* 0x020fc80000000002 */
[----:B---3--:R-:W-:-:S04]  /*05c0*/  @!P0 FFMA R2, R29, R19, R2 ;  /* 0x000000131d028223 */ /* 0x008fc80000000002 */
[----:B------:R-:W-:-:S04]  /*05d0*/  @!P0 FFMA R2, R28, R11, R2 ;  /* 0x0000000b1c028223 */ /* 0x000fc80000000002 */
[----:B----4-:R-:W-:-:S04]  /*05e0*/  @!P0 FFMA R2, R10, R13, R2 ;  /* 0x0000000d0a028223 */ /* 0x010fc80000000002 */
[----:B--2---:R-:W-:Y:S01]  /*05f0*/  @!P0 FFMA R2, R12, R17, R2 ;  /* 0x000000110c028223 */ /* 0x004fe20000000002 */
[----:B------:R-:W-:Y:S06]  /*0600*/  BRA.U UP1, `(.L_x_2) ;  /* 0xfffffffd011c7547 */ /* 0x000fec000b83ffff */
.L_x_1:
[----:B------:R-:W-:Y:S05]  /*0610*/  BRA.U !UP0, `(.L_x_0) ;  /* 0x0000000508447547 */ /* 0x000fea000b800000 */
[----:B------:R-:W0:Y:S01]  /*0620*/  LDC R19, c[0x0][0x39c] ;  /* 0x0000e700ff137b82 */ /* 0x000e220000000800 */
[----:B------:R-:W-:Y:S01]  /*0630*/  UISETP.GE.U32.AND UP0, UPT, UR7, 0x4, UPT ;  /* 0x000000040700788c */ /* 0x000fe2000bf06070 */
[----:B0-----:R-:W-:-:S04]  /*0640*/  LOP3.LUT R20, R19, 0x3, RZ, 0xc0, !PT ;  /* 0x0000000313147812 */ /* 0x001fc800078ec0ff */
[----:B------:R-:W-:-:S04]  /*0650*/  ISETP.NE.AND P1, PT, R20, RZ, PT ;  /* 0x000000ff1400720c */ /* 0x000fc80003f25270 */
[----:B------:R-:W-:Y:S09]  /*0660*/  BRA.U !UP0, `(.L_x_3) ;  /* 0x0000000108907547 */ /* 0x000ff2000b800000 */
[----:B------:R-:W0:Y:S01]  /*0670*/  LDC.64 R16, c[0x0][0x380] ;  /* 0x0000e000ff107b82 */ /* 0x000e220000000a00 */
[----:B------:R-:W1:Y:S01]  /*0680*/  LDCU.64 UR4, c[0x0][0x380] ;  /* 0x00007000ff0477ac */ /* 0x000e620008000a00 */
[CC--:B------:R-:W-:Y:S01]  /*0690*/  @!P0 IMAD R22, R5.reuse, R18.reuse, R18 ;  /* 0x0000001205168224 */ /* 0x0c0fe200078e0212 */
[CC--:B------:R-:W-:Y:S01]  /*06a0*/  @!P0 IADD3 R25, PT, PT, R4.reuse, R5.reuse, RZ ;  /* 0x0000000504198210 */ /* 0x0c0fe20007ffe0ff */
[----:B------:R-:W-:Y:S01]  /*06b0*/  @!P0 IMAD R27, R5, R18, R3 ;  /* 0x00000012051b8224 */ /* 0x000fe200078e0203 */
[----:B------:R-:W-:Y:S02]  /*06c0*/  IADD3 R13, P2, PT, R4, R5, RZ ;  /* 0x00000005040d7210 */ /* 0x000fe40007f5e0ff */
[----:B------:R-:W-:Y:S01]  /*06d0*/  @!P0 IADD3 R23, PT, PT, R3, R22, RZ ;  /* 0x0000001603178210 */ /* 0x000fe20007ffe0ff */
[----:B------:R-:W2:Y:S01]  /*06e0*/  LDC.64 R14, c[0x0][0x388] ;  /* 0x0000e200ff0e7b82 */ /* 0x000ea20000000a00 */
[----:B------:R-:W-:Y:S02]  /*06f0*/  @!P0 IADD3 R21, PT, PT, R5, 0x2, RZ ;  /* 0x0000000205158810 */ /* 0x000fe40007ffe0ff */
[----:B------:R-:W-:-:S02]  /*0700*/  IADD3.X R24, PT, PT, RZ, RZ, RZ, P2, !PT ;  /* 0x000000ffff187210 */ /* 0x000fc400017fe4ff */
[----:B------:R-:W-:Y:S01]  /*0710*/  @!P0 IADD3 R22, PT, PT, R5, 0x3, RZ ;  /* 0x0000000305168810 */ /* 0x000fe20007ffe0ff */
[----:B------:R-:W-:Y:S02]  /*0720*/  @!P0 IMAD R21, R21, R18, R3 ;  /* 0x0000001215158224 */ /* 0x000fe400078e0203 */
[----:B------:R-:W3:Y:S01]  /*0730*/  @!P0 LDC.64 R6, c[0x0][0x388] ;  /* 0x0000e200ff068b82 */ /* 0x000ee20000000a00 */
[----:B-1----:R-:W-:-:S04]  /*0740*/  LEA R12, P2, R13, UR4, 0x2 ;  /* 0x000000040d0c7c11 */ /* 0x002fc8000f8410ff */
[----:B------:R-:W-:-:S03]  /*0750*/  LEA.HI.X R13, R13, UR5, R24, 0x2, P2 ;  /* 0x000000050d0d7c11 */ /* 0x000fc600090f1418 */
[----:B------:R-:W1:Y:S01]  /*0760*/  @!P0 LDC.64 R8, c[0x0][0x388] ;  /* 0x0000e200ff088b82 */ /* 0x000e620000000a00 */
[----:B0-----:R-:W-:Y:S02]  /*0770*/  @!P0 IMAD.WIDE.U32 R16, R25, 0x4, R16 ;  /* 0x0000000419108825 */ /* 0x001fe400078e0010 */
[----:B------:R-:W4:Y:S05]  /*0780*/  @!P0 LDG.E R25, desc[UR8][R12.64+0xc] ;  /* 0x00000c080c198981 */ /* 0x000f2a000c1e1900 */
[----:B------:R-:W0:Y:S01]  /*0790*/  @!P0 LDC.64 R10, c[0x0][0x388] ;  /* 0x0000e200ff0a8b82 */ /* 0x000e220000000a00 */
[----:B--2---:R-:W-:Y:S01]  /*07a0*/  @!P0 IMAD.WIDE R14, R27, 0x4, R14 ;  /* 0x000000041b0e8825 */ /* 0x004fe200078e020e */
[----:B------:R-:W2:Y:S05]  /*07b0*/  @!P0 LDG.E R17, desc[UR8][R16.64] ;  /* 0x0000000810118981 */ /* 0x000eaa000c1e1900 */
[----:B------:R-:W2:Y:S01]  /*07c0*/  @!P0 LDG.E R14, desc[UR8][R14.64] ;  /* 0x000000080e0e8981 */ /* 0x000ea2000c1e1900 */
[----:B---3--:R-:W-:-:S04]  /*07d0*/  @!P0 IMAD.WIDE R6, R23, 0x4, R6 ;  /* 0x0000000417068825 */ /* 0x008fc800078e0206 */
[----:B------:R-:W-:Y:S02]  /*07e0*/  @!P0 IMAD R23, R22, R18, R3 ;  /* 0x0000001216178224 */ /* 0x000fe400078e0203 */
[----:B------:R-:W3:Y:S01]  /*07f0*/  @!P0 LDG.E R6, desc[UR8][R6.64] ;  /* 0x0000000806068981 */ /* 0x000ee2000c1e1900 */
[----:B-1----:R-:W-:-:S03]  /*0800*/  @!P0 IMAD.WIDE R8, R21, 0x4, R8 ;  /* 0x0000000415088825 */ /* 0x002fc600078e0208 */
[----:B------:R-:W3:Y:S04]  /*0810*/  @!P0 LDG.E R21, desc[UR8][R12.64+0x4] ;  /* 0x000004080c158981 */ /* 0x000ee8000c1e1900 */
[----:B------:R-:W5:Y:S01]  /*0820*/  @!P0 LDG.E R8, desc[UR8][R8.64] ;  /* 0x0000000808088981 */ /* 0x000f62000c1e1900 */
[----:B0-----:R-:W-:-:S03]  /*0830*/  @!P0 IMAD.WIDE R10, R23, 0x4, R10 ;  /* 0x00000004170a8825 */ /* 0x001fc600078e020a */
[----:B------:R-:W5:Y:S04]  /*0840*/  @!P0 LDG.E R23, desc[UR8][R12.64+0x8] ;  /* 0x000008080c178981 */ /* 0x000f68000c1e1900 */
[----:B------:R-:W4:Y:S01]  /*0850*/  @!P0 LDG.E R10, desc[UR8][R10.64] ;  /* 0x000000080a0a8981 */ /* 0x000f22000c1e1900 */
[----:B------:R-:W-:Y:S01]  /*0860*/  IADD3 R5, PT, PT, R5, 0x4, RZ ;  /* 0x0000000405057810 */ /* 0x000fe20007ffe0ff */
[----:B--2---:R-:W-:-:S04]  /*0870*/  @!P0 FFMA R2, R17, R14, R2 ;  /* 0x0000000e11028223 */ /* 0x004fc80000000002 */
[----:B---3--:R-:W-:-:S04]  /*0880*/  @!P0 FFMA R2, R21, R6, R2 ;  /* 0x0000000615028223 */ /* 0x008fc80000000002 */
[----:B-----5:R-:W-:-:S04]  /*0890*/  @!P0 FFMA R2, R23, R8, R2 ;  /* 0x0000000817028223 */ /* 0x020fc80000000002 */
[----:B----4-:R-:W-:-:S07]  /*08a0*/  @!P0 FFMA R2, R25, R10, R2 ;  /* 0x0000000a19028223 */ /* 0x010fce0000000002 */
.L_x_3:
[----:B------:R-:W-:Y:S05]  /*08b0*/  @!P1 BRA `(.L_x_0) ;  /* 0x00000000009c9947 */ /* 0x000fea0003800000 */
[----:B------:R-:W0:Y:S01]  /*08c0*/  LDC.64 R6, c[0x0][0x380] ;  /* 0x0000e000ff067b82 */ /* 0x000e220000000a00 */
[----:B------:R-:W-:Y:S02]  /*08d0*/  ISETP.NE.AND P2, PT, R20, 0x1, PT ;  /* 0x000000011400780c */ /* 0x000fe40003f45270 */
[----:B------:R-:W-:Y:S02]  /*08e0*/  LOP3.LUT R19, R19, 0x1, RZ, 0xc0, !PT ;  /* 0x0000000113137812 */ /* 0x000fe400078ec0ff */
[----:B------:R-:W-:Y:S02]  /*08f0*/  MOV R21, R2 ;  /* 0x0000000200157202 */ /* 0x000fe40000000f00 */
[----:B------:R-:W-:Y:S01]  /*0900*/  ISETP.NE.U32.OR P1, PT, R19, 0x1, P0 ;  /* 0x000000011300780c */ /* 0x000fe20000725470 */
[----:B------:R-:W1:Y:S06]  /*0910*/  LDC.64 R8, c[0x0][0x388] ;  /* 0x0000e200ff087b82 */ /* 0x000e6c0000000a00 */
[----:B------:R-:W-:Y:S06]  /*0920*/  @!P2 BRA `(.L_x_4) ;  /* 0x00000000005ca947 */ /* 0x000fec0003800000 */
[----:B------:R-:W2:Y:S01]  /*0930*/  LDC.64 R14, c[0x0][0x380] ;  /* 0x0000e000ff0e7b82 */ /* 0x000ea20000000a00 */
[CC--:B------:R-:W-:Y:S01]  /*0940*/  @!P0 IADD3 R21, PT, PT, R4.reuse, R5.reuse, RZ ;  /* 0x0000000504158210 */ /* 0x0c0fe20007ffe0ff */
[----:B------:R-:W-:Y:S01]  /*0950*/  @!P0 IMAD R24, R5, R18, R18 ;  /* 0x0000001205188224 */ /* 0x000fe200078e0212 */
[----:B------:R-:W-:-:S04]  /*0960*/  @!P0 IADD3 R20, P2, PT, R4, R5, RZ ;  /* 0x0000000504148210 */ /* 0x000fc80007f5e0ff */
[----:B------:R-:W-:Y:S01]  /*0970*/  @!P0 IADD3.X R22, PT, PT, RZ, RZ, RZ, P2, !PT ;  /* 0x000000ffff168210 */ /* 0x000fe200017fe4ff */
[----:B------:R-:W3:Y:S01]  /*0980*/  @!P0 LDC.64 R10, c[0x0][0x380] ;  /* 0x0000e000ff0a8b82 */ /* 0x000ee20000000a00 */
[----:B------:R-:W-:-:S07]  /*0990*/  @!P0 IADD3 R23, PT, PT, R3, R24, RZ ;  /* 0x0000001803178210 */ /* 0x000fce0007ffe0ff */
[----:B------:R-:W4:Y:S08]  /*09a0*/  LDC.64 R16, c[0x0][0x388] ;  /* 0x0000e200ff107b82 */ /* 0x000f300000000a00 */
[----:B------:R-:W5:Y:S01]  /*09b0*/  @!P0 LDC.64 R12, c[0x0][0x388] ;  /* 0x0000e200ff0c8b82 */ /* 0x000f620000000a00 */
[----:B--2---:R-:W-:-:S04]  /*09c0*/  @!P0 IMAD.WIDE.U32 R14, R21, 0x4, R14 ;  /* 0x00000004150e8825 */ /* 0x004fc800078e000e */
[----:B------:R-:W-:Y:S02]  /*09d0*/  @!P0 IMAD R21, R5, R18, R3 ;  /* 0x0000001205158224 */ /* 0x000fe400078e0203 */
[----:B------:R-:W2:Y:S01]  /*09e0*/  @!P0 LDG.E R15, desc[UR8][R14.64] ;  /* 0x000000080e0f8981 */ /* 0x000ea2000c1e1900 */
[----:B---3--:R-:W-:-:S04]  /*09f0*/  @!P0 LEA R10, P2, R20, R10, 0x2 ;  /* 0x0000000a140a8211 */ /* 0x008fc800078410ff */
[----:B------:R-:W-:Y:S01]  /*0a00*/  @!P0 LEA.HI.X R11, R20, R11, R22, 0x2, P2 ;  /* 0x0000000b140b8211 */ /* 0x000fe200010f1416 */
[----:B----4-:R-:W-:-:S05]  /*0a10*/  @!P0 IMAD.WIDE R16, R21, 0x4, R16 ;  /* 0x0000000415108825 */ /* 0x010fca00078e0210 */
[----:B------:R-:W3:Y:S04]  /*0a20*/  @!P0 LDG.E R11, desc[UR8][R10.64+0x4] ;  /* 0x000004080a0b8981 */ /* 0x000ee8000c1e1900 */
[----:B------:R-:W2:Y:S01]  /*0a30*/  @!P0 LDG.E R16, desc[UR8][R16.64] ;  /* 0x0000000810108981 */ /* 0x000ea2000c1e1900 */
[----:B-----5:R-:W-:-:S06]  /*0a40*/  @!P0 IMAD.WIDE R12, R23, 0x4, R12 ;  /* 0x00000004170c8825 */ /* 0x020fcc00078e020c */
[----:B------:R-:W3:Y:S01]  /*0a50*/  @!P0 LDG.E R13, desc[UR8][R12.64] ;  /* 0x000000080c0d8981 */ /* 0x000ee2000c1e1900 */
[----:B------:R-:W-:Y:S01]  /*0a60*/  IADD3 R5, PT, PT, R5, 0x2, RZ ;  /* 0x0000000205057810 */ /* 0x000fe20007ffe0ff */
[----:B--2---:R-:W-:-:S04]  /*0a70*/  @!P0 FFMA R2, R15, R16, R2 ;  /* 0x000000100f028223 */ /* 0x004fc80000000002 */
[----:B---3--:R-:W-:-:S05]  /*0a80*/  @!P0 FFMA R2, R13, R11, R2 ;  /* 0x0000000b0d028223 */ /* 0x008fca0000000002 */
[----:B------:R-:W-:-:S07]  /*0a90*/  MOV R21, R2 ;  /* 0x0000000200157202 */ /* 0x000fce0000000f00 */
.L_x_4:
[----:B------:R-:W-:Y:S01]  /*0aa0*/  @!P1 IADD3 R11, PT, PT, R4, R5, RZ ;  /* 0x00000005040b9210 */ /* 0x000fe20007ffe0ff */
[----:B------:R-:W-:-:S04]  /*0ab0*/  @!P1 IMAD R5, R5, R18, R3 ;  /* 0x0000001205059224 */ /* 0x000fc800078e0203 */
[----:B0-----:R-:W-:-:S04]  /*0ac0*/  @!P1 IMAD.WIDE.U32 R6, R11, 0x4, R6 ;  /* 0x000000040b069825 */ /* 0x001fc800078e0006 */
[----:B-1----:R-:W-:Y:S02]  /*0ad0*/  @!P1 IMAD.WIDE R8, R5, 0x4, R8 ;  /* 0x0000000405089825 */ /* 0x002fe400078e0208 */
[----:B------:R-:W2:Y:S04]  /*0ae0*/  @!P1 LDG.E R6, desc[UR8][R6.64] ;  /* 0x0000000806069981 */ /* 0x000ea8000c1e1900 */
[----:B------:R-:W2:Y:S01]  /*0af0*/  @!P1 LDG.E R8, desc[UR8][R8.64] ;  /* 0x0000000808089981 */ /* 0x000ea2000c1e1900 */
[----:B------:R-:W-:-:S04]  /*0b00*/  ISETP.NE.U32.AND P0, PT, R19, 0x1, PT ;  /* 0x000000011300780c */ /* 0x000fc80003f05070 */
[----:B------:R-:W-:Y:S01]  /*0b10*/  FSEL R2, R21, R2, !P0 ;  /* 0x0000000215027208 */ /* 0x000fe20004000000 */
[----:B--2---:R-:W-:-:S08]  /*0b20*/  @!P1 FFMA R2, R6, R8, R21 ;  /* 0x0000000806029223 */ /* 0x004fd00000000015 */
.L_x_0:
[----:B------:R-:W0:Y:S01]  /*0b30*/  LDCU UR4, c[0x0][0x3a0] ;  /* 0x00007400ff0477ac */ /* 0x000e220008000800 */
[----:B------:R-:W1:Y:S01]  /*0b40*/  LDCU UR5, c[0x0][0x398] ;  /* 0x00007300ff0577ac */ /* 0x000e620008000800 */
[----:B0-----:R-:W-:-:S04]  /*0b50*/  ISETP.GE.AND P0, PT, R3, UR4, PT ;  /* 0x0000000403007c0c */ /* 0x001fc8000bf06270 */
[----:B-1----:R-:W-:-:S13]  /*0b60*/  ISETP.GE.OR P0, PT, R0, UR5, P0 ;  /* 0x0000000500007c0c */ /* 0x002fda0008706670 */
[----:B------:R-:W-:Y:S05]  /*0b70*/  @P0 EXIT ;  /* 0x000000000000094d */ /* 0x000fea0003800000 */
[----:B------:R-:W0:Y:S01]  /*0b80*/  LDC.64 R4, c[0x0][0x390] ;  /* 0x0000e400ff047b82 */ /* 0x000e220000000a00 */
[----:B------:R-:W-:-:S04]  /*0b90*/  IMAD R3, R0, UR4, R3 ;  /* 0x0000000400037c24 */ /* 0x000fc8000f8e0203 */
[----:B0-----:R-:W-:-:S05]  /*0ba0*/  IMAD.WIDE R4, R3, 0x4, R4 ;  /* 0x0000000403047825 */ /* 0x001fca00078e0204 */
[----:B------:R-:W-:Y:S01]  /*0bb0*/  STG.E desc[UR8][R4.64], R2 ;  /* 0x0000000204007986 */ /* 0x000fe2000c101908 */
[----:B------:R-:W-:Y:S05]  /*0bc0*/  EXIT ;  /* 0x000000000000794d */ /* 0x000fea0003800000 */
.L_x_5:
[----:B------:R-:W-:-:S00]  /*0bd0*/  BRA `(.L_x_5) ;  /* 0xfffffffc00fc7947 */ /* 0x000fc0000383ffff */
[----:B------:R-:W-:-:S00]  /*0be0*/  NOP ;  /* 0x0000000000007918 */ /* 0x000fc00000000000 */
        /* <DEDUP_REMOVED lines=9> */
.L_x_6:


//--------------------- .nv.shared.reserved.0     --------------------------
	.section	.nv.shared.reserved.0,"aw",@nobits
	.weak		__nv_reservedSMEM_offset_0_alias
	.size		__nv_reservedSMEM_offset_0_alias, 0, 64
	.other		__nv_reservedSMEM_offset_0_alias,@"STO_CUDA_RESERVED_SHARED STV_DEFAULT"
__nv_reservedSMEM_offset_0_alias:
	.zero		0
	.zero		64


//--------------------- .nv.constant0._Z20matrixMultiplicationPfS_S_iii --------------------------
	.section	.nv.constant0._Z20matrixMultiplicationPfS_S_iii,"a",@progbits
	.sectionflags	@""
	.align	4
.nv.constant0._Z20matrixMultiplicationPfS_S_iii:
	.zero		932


//--------------------- SYMBOLS --------------------------

	.type		.nv.reservedSmem.offset0,@object
	.size		.nv.reservedSmem.offset0,0x4
